//
// Generated by NVIDIA NVVM Compiler
//
// Compiler Build ID: CL-36424714
// Cuda compilation tools, release 13.0, V13.0.88
// Based on NVVM 20.0.0
//

.version 9.0
.target sm_100
.address_size 64

	// .globl	_Z6vecAddPiS_S_i
.extern .func  (.param .b32 func_retval0) vprintf
(
	.param .b64 vprintf_param_0,
	.param .b64 vprintf_param_1
)
;
.global .align 1 .b8 $str[11] = {65, 91, 105, 93, 32, 61, 32, 37, 100, 10};

.visible .entry _Z6vecAddPiS_S_i(
	.param .u64 .ptr .align 1 _Z6vecAddPiS_S_i_param_0,
	.param .u64 .ptr .align 1 _Z6vecAddPiS_S_i_param_1,
	.param .u64 .ptr .align 1 _Z6vecAddPiS_S_i_param_2,
	.param .u32 _Z6vecAddPiS_S_i_param_3
)
{
	.local .align 8 .b8 	__local_depot0[8];
	.reg .b64 	%SP;
	.reg .b64 	%SPL;
	.reg .pred 	%p<2>;
	.reg .b32 	%r<11>;
	.reg .b64 	%rd<15>;

	mov.u64 	%SPL, __local_depot0;
	cvta.local.u64 	%SP, %SPL;
	ld.param.u64 	%rd1, [_Z6vecAddPiS_S_i_param_0];
	ld.param.u64 	%rd2, [_Z6vecAddPiS_S_i_param_1];
	ld.param.u64 	%rd3, [_Z6vecAddPiS_S_i_param_2];
	ld.param.u32 	%r2, [_Z6vecAddPiS_S_i_param_3];
	mov.u32 	%r3, %tid.x;
	mov.u32 	%r4, %ctaid.x;
	mov.u32 	%r5, %ntid.x;
	mad.lo.s32 	%r1, %r4, %r5, %r3;
	setp.ge.s32 	%p1, %r1, %r2;
	@%p1 bra 	$L__BB0_2;
	add.u64 	%rd4, %SP, 0;
	add.u64 	%rd5, %SPL, 0;
	cvta.to.global.u64 	%rd6, %rd1;
	cvta.to.global.u64 	%rd7, %rd2;
	cvta.to.global.u64 	%rd8, %rd3;
	mul.wide.s32 	%rd9, %r1, 4;
	add.s64 	%rd10, %rd6, %rd9;
	ld.global.u32 	%r6, [%rd10];
	add.s64 	%rd11, %rd7, %rd9;
	ld.global.u32 	%r7, [%rd11];
	add.s32 	%r8, %r7, %r6;
	st.local.u32 	[%rd5], %r6;
	mov.u64 	%rd12, $str;
	cvta.global.u64 	%rd13, %rd12;
	{ // callseq 0, 0
	.param .b64 param0;
	st.param.b64 	[param0], %rd13;
	.param .b64 param1;
	st.param.b64 	[param1], %rd4;
	.param .b32 retval0;
	call.uni (retval0), 
	vprintf, 
	(
	param0, 
	param1
	);
	ld.param.b32 	%r9, [retval0];
	} // callseq 0
	add.s64 	%rd14, %rd8, %rd9;
	st.global.u32 	[%rd14], %r8;
$L__BB0_2:
	ret;

}


// ===== COMPILED SASS (sm_100) =====

	.target	sm_100

	.elftype	@"ET_EXEC"


//--------------------- .note.nv.tkinfo           --------------------------
	.section	.note.nv.tkinfo,"",@"SHT_NOTE"
	.sectionflags	@"SHF_NOTE_NV_TKINFO"
	.tkinfo
        /*0018*/ 	.word	0x00000002
        /*0030*/ 	.string	""
        /*0030*/ 	.string	"ptxas"
        /*0030*/ 	.string	"Cuda compilation tools, release 13.0, V13.0.88"
        /*0030*/ 	.string	"Build cuda_13.0.r13.0/compiler.36424714_0"
        /*0030*/ 	.string	"-arch sm_100 -m 64 "



//--------------------- .note.nv.cuinfo           --------------------------
	.section	.note.nv.cuinfo,"",@"SHT_NOTE"
	.sectionflags	@"SHF_NOTE_NV_CUINFO"
        /*0018*/ 	.short	0x0002
        /*001a*/ 	.short	0x0064
        /*001c*/ 	.short	0x0082
	.zero		2


//--------------------- .nv.info                  --------------------------
	.section	.nv.info,"",@"SHT_CUDA_INFO"
	.align	4


	//----- nvinfo : EIATTR_REGCOUNT
	.align		4
        /*0000*/ 	.byte	0x04, 0x2f
        /*0002*/ 	.short	(.L_2 - .L_1)
	.align		4
.L_1:
        /*0004*/ 	.word	index@(_Z6vecAddPiS_S_i)
        /*0008*/ 	.word	0x00000018


	//----- nvinfo : EIATTR_FRAME_SIZE
	.align		4
.L_2:
        /*000c*/ 	.byte	0x04, 0x11
        /*000e*/ 	.short	(.L_4 - .L_3)
	.align		4
.L_3:
        /*0010*/ 	.word	index@(_Z6vecAddPiS_S_i)
        /*0014*/ 	.word	0x00000008


	//----- nvinfo : EIATTR_MIN_STACK_SIZE
	.align		4
.L_4:
        /*0018*/ 	.byte	0x04, 0x12
        /*001a*/ 	.short	(.L_6 - .L_5)
	.align		4
.L_5:
        /*001c*/ 	.word	index@(_Z6vecAddPiS_S_i)
        /*0020*/ 	.word	0x00000008
.L_6:


//--------------------- .nv.compat                --------------------------
	.section	.nv.compat,"",@"SHT_CUDA_COMPAT_INFO"
	.align	4
        /*0000*/ 	.byte	0x02, 0x09, 0x00, 0x00, 0x02, 0x02, 0x01, 0x00, 0x02, 0x05, 0x05, 0x00, 0x03, 0x07, 0x01, 0x01
        /*0010*/ 	.byte	0x02, 0x03, 0x00, 0x00, 0x02, 0x06, 0x01, 0x00, 0x04, 0x0b, 0x08, 0x00, 0x09, 0x00, 0x00, 0x00
        /*0020*/ 	.byte	0x00, 0x00, 0x00, 0x00


//--------------------- .nv.info._Z6vecAddPiS_S_i --------------------------
	.section	.nv.info._Z6vecAddPiS_S_i,"",@"SHT_CUDA_INFO"
	.sectionflags	@""
	.align	4


	//----- nvinfo : EIATTR_CUDA_API_VERSION
	.align		4
        /*0000*/ 	.byte	0x04, 0x37
        /*0002*/ 	.short	(.L_8 - .L_7)
.L_7:
        /*0004*/ 	.word	0x00000082


	//----- nvinfo : EIATTR_KPARAM_INFO
	.align		4
.L_8:
        /*0008*/ 	.byte	0x04, 0x17
        /*000a*/ 	.short	(.L_10 - .L_9)
.L_9:
        /*000c*/ 	.word	0x00000000
        /*0010*/ 	.short	0x0003
        /*0012*/ 	.short	0x0018
        /*0014*/ 	.byte	0x00, 0xf0, 0x11, 0x00


	//----- nvinfo : EIATTR_KPARAM_INFO
	.align		4
.L_10:
        /*0018*/ 	.byte	0x04, 0x17
        /*001a*/ 	.short	(.L_12 - .L_11)
.L_11:
        /*001c*/ 	.word	0x00000000
        /*0020*/ 	.short	0x0002
        /*0022*/ 	.short	0x0010
        /*0024*/ 	.byte	0x00, 0xf5, 0x21, 0x00


	//----- nvinfo : EIATTR_KPARAM_INFO
	.align		4
.L_12:
        /*0028*/ 	.byte	0x04, 0x17
        /*002a*/ 	.short	(.L_14 - .L_13)
.L_13:
        /*002c*/ 	.word	0x00000000
        /*0030*/ 	.short	0x0001
        /*0032*/ 	.short	0x0008
        /*0034*/ 	.byte	0x00, 0xf5, 0x21, 0x00


	//----- nvinfo : EIATTR_KPARAM_INFO
	.align		4
.L_14:
        /*0038*/ 	.byte	0x04, 0x17
        /*003a*/ 	.short	(.L_16 - .L_15)
.L_15:
        /*003c*/ 	.word	0x00000000
        /*0040*/ 	.short	0x0000
        /*0042*/ 	.short	0x0000
        /*0044*/ 	.byte	0x00, 0xf5, 0x21, 0x00


	//----- nvinfo : EIATTR_SPARSE_MMA_MASK
	.align		4
.L_16:
        /*0048*/ 	.byte	0x03, 0x50
        /*004a*/ 	.short	0x0000


	//----- nvinfo : EIATTR_MAXREG_COUNT
	.align		4
        /*004c*/ 	.byte	0x03, 0x1b
        /*004e*/ 	.short	0x00ff


	//----- nvinfo : EIATTR_EXTERNS
	.align		4
        /*0050*/ 	.byte	0x04, 0x0f
        /*0052*/ 	.short	(.L_18 - .L_17)


	//   ....[0]....
	.align		4
.L_17:
        /*0054*/ 	.word	index@(vprintf)


	//----- nvinfo : EIATTR_MERCURY_ISA_VERSION
	.align		4
.L_18:
        /*0058*/ 	.byte	0x03, 0x5f
        /*005a*/ 	.short	0x0101


	//----- nvinfo : EIATTR_VRC_CTA_INIT_COUNT
	.align		4
        /*005c*/ 	.byte	0x02, 0x4a
	.zero		1
	.zero		1


	//----- nvinfo : EIATTR_SYSCALL_OFFSETS
	.align		4
        /*0060*/ 	.byte	0x04, 0x46
        /*0062*/ 	.short	(.L_20 - .L_19)


	//   ....[0]....
.L_19:
        /*0064*/ 	.word	0x000001c0


	//----- nvinfo : EIATTR_EXIT_INSTR_OFFSETS
	.align		4
.L_20:
        /*0068*/ 	.byte	0x04, 0x1c
        /*006a*/ 	.short	(.L_22 - .L_21)


	//   ....[0]....
.L_21:
        /*006c*/ 	.word	0x000000c0


	//   ....[1]....
        /*0070*/ 	.word	0x00000200


	//----- nvinfo : EIATTR_CRS_STACK_SIZE
	.align		4
.L_22:
        /*0074*/ 	.byte	0x04, 0x1e
        /*0076*/ 	.short	(.L_24 - .L_23)
.L_23:
        /*0078*/ 	.word	0x00000000


	//----- nvinfo : EIATTR_CBANK_PARAM_SIZE
	.align		4
.L_24:
        /*007c*/ 	.byte	0x03, 0x19
        /*007e*/ 	.short	0x001c


	//----- nvinfo : EIATTR_PARAM_CBANK
	.align		4
        /*0080*/ 	.byte	0x04, 0x0a
        /*0082*/ 	.short	(.L_26 - .L_25)
	.align		4
.L_25:
        /*0084*/ 	.word	index@(.nv.constant0._Z6vecAddPiS_S_i)
        /*0088*/ 	.short	0x0380
        /*008a*/ 	.short	0x001c


	//----- nvinfo : EIATTR_SW_WAR
	.align		4
.L_26:
        /*008c*/ 	.byte	0x04, 0x36
        /*008e*/ 	.short	(.L_28 - .L_27)
.L_27:
        /*0090*/ 	.word	0x00000008
.L_28:


//--------------------- .nv.callgraph             --------------------------
	.section	.nv.callgraph,"",@"SHT_CUDA_CALLGRAPH"
	.align	4
	.sectionentsize	8
	.align		4
        /*0000*/ 	.word	0x00000000
	.align		4
        /*0004*/ 	.word	0xffffffff
	.align		4
        /*0008*/ 	.word	index@(_Z6vecAddPiS_S_i)
	.align		4
        /*000c*/ 	.word	index@(vprintf)
	.align		4
        /*0010*/ 	.word	0x00000000
	.align		4
        /*0014*/ 	.word	0xfffffffe
	.align		4
        /*0018*/ 	.word	0x00000000
	.align		4
        /*001c*/ 	.word	0xfffffffd
	.align		4
        /*0020*/ 	.word	0x00000000
	.align		4
        /*0024*/ 	.word	0xfffffffc


//--------------------- .nv.constant4             --------------------------
	.section	.nv.constant4,"a",@progbits
	.align	8
	.align		8
.nv.constant4:
        /*0000*/ 	.dword	vprintf
	.align		8
        /*0008*/ 	.dword	$str


//--------------------- .text._Z6vecAddPiS_S_i    --------------------------
	.section	.text._Z6vecAddPiS_S_i,"ax",@progbits
	.align	128
        .global         _Z6vecAddPiS_S_i
        .type           _Z6vecAddPiS_S_i,@function
        .size           _Z6vecAddPiS_S_i,(.L_x_2 - _Z6vecAddPiS_S_i)
        .other          _Z6vecAddPiS_S_i,@"STO_CUDA_ENTRY STV_DEFAULT"
_Z6vecAddPiS_S_i:
.text._Z6vecAddPiS_S_i:
[----:B------:R-:W0:Y:S01]  /*0000*/  LDC R1, c[0x0][0x37c] ;  /* 0x0000df00ff017b82 */ /* 0x000e220000000800 */
[----:B------:R-:W1:Y:S01]  /*0010*/  S2R R17, SR_TID.X ;  /* 0x0000000000117919 */ /* 0x000e620000002100 */
[----:B------:R-:W2:Y:S06]  /*0020*/  LDCU UR5, c[0x0][0x2fc] ;  /* 0x00005f80ff0577ac */ /* 0x000eac0008000800 */
[----:B------:R-:W1:Y:S01]  /*0030*/  S2UR UR6, SR_CTAID.X ;  /* 0x00000000000679c3 */ /* 0x000e620000002500 */
[----:B0-----:R-:W-:Y:S01]  /*0040*/  IADD3 R1, PT, PT, R1, -0x8, RZ ;  /* 0xfffffff801017810 */ /* 0x001fe20007ffe0ff */
[----:B------:R-:W0:Y:S01]  /*0050*/  LDCU UR7, c[0x0][0x398] ;  /* 0x00007300ff0777ac */ /* 0x000e220008000800 */
[----:B------:R-:W3:Y:S05]  /*0060*/  LDCU UR4, c[0x0][0x2f8] ;  /* 0x00005f00ff0477ac */ /* 0x000eea0008000800 */
[----:B------:R-:W1:Y:S01]  /*0070*/  LDC R0, c[0x0][0x360] ;  /* 0x0000d800ff007b82 */ /* 0x000e620000000800 */
[----:B---3--:R-:W-:-:S04]  /*0080*/  IADD3 R6, P1, PT, R1, UR4, RZ ;  /* 0x0000000401067c10 */ /* 0x008fc8000ff3e0ff */
[----:B--2---:R-:W-:Y:S01]  /*0090*/  IADD3.X R7, PT, PT, RZ, UR5, RZ, P1, !PT ;  /* 0x00000005ff077c10 */ /* 0x004fe20008ffe4ff */
[----:B-1----:R-:W-:-:S05]  /*00a0*/  IMAD R17, R0, UR6, R17 ;  /* 0x0000000600117c24 */ /* 0x002fca000f8e0211 */
[----:B0-----:R-:W-:-:S13]  /*00b0*/  ISETP.GE.AND P0, PT, R17, UR7, PT ;  /* 0x0000000711007c0c */ /* 0x001fda000bf06270 */
[----:B------:R-:W-:Y:S05]  /*00c0*/  @P0 EXIT ;  /* 0x000000000000094d */ /* 0x000fea0003800000 */
[----:B------:R-:W0:Y:S01]  /*00d0*/  LDC.64 R2, c[0x0][0x380] ;  /* 0x0000e000ff027b82 */ /* 0x000e220000000a00 */
[----:B------:R-:W1:Y:S07]  /*00e0*/  LDCU.64 UR36, c[0x0][0x358] ;  /* 0x00006b00ff2477ac */ /* 0x000e6e0008000a00 */
[----:B------:R-:W2:Y:S01]  /*00f0*/  LDC.64 R8, c[0x0][0x388] ;  /* 0x0000e200ff087b82 */ /* 0x000ea20000000a00 */
[----:B------:R-:W-:Y:S01]  /*0100*/  MOV R0, 0x0 ;  /* 0x0000000000007802 */ /* 0x000fe20000000f00 */
[----:B------:R-:W3:Y:S01]  /*0110*/  LDCU.64 UR4, c[0x4][0x8] ;  /* 0x01000100ff0477ac */ /* 0x000ee20008000a00 */
[----:B0-----:R-:W-:-:S06]  /*0120*/  IMAD.WIDE R2, R17, 0x4, R2 ;  /* 0x0000000411027825 */ /* 0x001fcc00078e0202 */
[----:B-1----:R-:W4:Y:S01]  /*0130*/  LDG.E R2, desc[UR36][R2.64] ;  /* 0x0000002402027981 */ /* 0x002f22000c1e1900 */
[----:B--2---:R-:W-:-:S06]  /*0140*/  IMAD.WIDE R8, R17, 0x4, R8 ;  /* 0x0000000411087825 */ /* 0x004fcc00078e0208 */
[----:B------:R-:W2:Y:S01]  /*0150*/  LDG.E R9, desc[UR36][R8.64] ;  /* 0x0000002408097981 */ /* 0x000ea2000c1e1900 */
[----:B------:R0:W1:Y:S01]  /*0160*/  LDC.64 R10, c[0x4][R0] ;  /* 0x01000000000a7b82 */ /* 0x0000620000000a00 */
[----:B---3--:R-:W-:Y:S01]  /*0170*/  MOV R4, UR4 ;  /* 0x0000000400047c02 */ /* 0x008fe20008000f00 */
[----:B------:R-:W-:Y:S01]  /*0180*/  IMAD.U32 R5, RZ, RZ, UR5 ;  /* 0x00000005ff057e24 */ /* 0x000fe2000f8e00ff */
[----:B----4-:R0:W-:Y:S01]  /*0190*/  STL [R1], R2 ;  /* 0x0000000201007387 */ /* 0x0101e20000100800 */
[----:B-12---:R-:W-:-:S07]  /*01a0*/  IMAD.IADD R16, R2, 0x1, R9 ;  /* 0x0000000102107824 */ /* 0x006fce00078e0209 */
[----:B------:R-:W-:-:S07]  /*01b0*/  LEPC R20, `(.L_x_0) ;  /* 0x000000001014794e */ /* 0x000fce0000000000 */
[----:B0-----:R-:W-:Y:S05]  /*01c0*/  CALL.ABS.NOINC R10 ;  /* 0x000000000a007343 */ /* 0x001fea0003c00000 */
.L_x_0:
[----:B------:R-:W0:Y:S02]  /*01d0*/  LDC.64 R2, c[0x0][0x390] ;  /* 0x0000e400ff027b82 */ /* 0x000e240000000a00 */
[----:B0-----:R-:W-:-:S05]  /*01e0*/  IMAD.WIDE R2, R17, 0x4, R2 ;  /* 0x0000000411027825 */ /* 0x001fca00078e0202 */
[----:B------:R-:W-:Y:S01]  /*01f0*/  STG.E desc[UR36][R2.64], R16 ;  /* 0x0000001002007986 */ /* 0x000fe2000c101924 */
[----:B------:R-:W-:Y:S05]  /*0200*/  EXIT ;  /* 0x000000000000794d */ /* 0x000fea0003800000 */
.L_x_1:
[----:B------:R-:W-:-:S00]  /*0210*/  BRA `(.L_x_1) ;  /* 0xfffffffc00fc7947 */ /* 0x000fc0000383ffff */
[----:B------:R-:W-:-:S00]  /*0220*/  NOP ;  /* 0x0000000000007918 */ /* 0x000fc00000000000 */
        /* <DEDUP_REMOVED lines=13> */
.L_x_2:


//--------------------- .nv.global.init           --------------------------
	.section	.nv.global.init,"aw",@progbits
.nv.global.init:
	.type		$str,@object
	.size		$str,(.L_0 - $str)
$str:
        /*0000*/ 	.byte	0x41, 0x5b, 0x69, 0x5d, 0x20, 0x3d, 0x20, 0x25, 0x64, 0x0a, 0x00
.L_0:


//--------------------- .nv.shared.reserved.0     --------------------------
	.section	.nv.shared.reserved.0,"aw",@nobits
	.weak		__nv_reservedSMEM_offset_0_alias
	.size		__nv_reservedSMEM_offset_0_alias, 0, 64
	.other		__nv_reservedSMEM_offset_0_alias,@"STO_CUDA_RESERVED_SHARED STV_DEFAULT"
__nv_reservedSMEM_offset_0_alias:
	.zero		0
	.zero		64


//--------------------- .nv.constant0._Z6vecAddPiS_S_i --------------------------
	.section	.nv.constant0._Z6vecAddPiS_S_i,"a",@progbits
	.sectionflags	@""
	.align	4
.nv.constant0._Z6vecAddPiS_S_i:
	.zero		924


//--------------------- SYMBOLS --------------------------

	.type		.nv.reservedSmem.offset0,@object
	.size		.nv.reservedSmem.offset0,0x4
	.type		vprintf,@function
